//
// Generated by NVIDIA NVVM Compiler
//
// Compiler Build ID: CL-36424714
// Cuda compilation tools, release 13.0, V13.0.88
// Based on NVVM 20.0.0
//

.version 9.0
.target sm_100
.address_size 64

	// .globl	_Z15sparseMatVecMulPiS_S_S_S_

.visible .entry _Z15sparseMatVecMulPiS_S_S_S_(
	.param .u64 .ptr .align 1 _Z15sparseMatVecMulPiS_S_S_S__param_0,
	.param .u64 .ptr .align 1 _Z15sparseMatVecMulPiS_S_S_S__param_1,
	.param .u64 .ptr .align 1 _Z15sparseMatVecMulPiS_S_S_S__param_2,
	.param .u64 .ptr .align 1 _Z15sparseMatVecMulPiS_S_S_S__param_3,
	.param .u64 .ptr .align 1 _Z15sparseMatVecMulPiS_S_S_S__param_4
)
{
	.reg .pred 	%p<11>;
	.reg .b32 	%r<175>;
	.reg .b64 	%rd<87>;

	ld.param.u64 	%rd8, [_Z15sparseMatVecMulPiS_S_S_S__param_0];
	ld.param.u64 	%rd9, [_Z15sparseMatVecMulPiS_S_S_S__param_1];
	ld.param.u64 	%rd6, [_Z15sparseMatVecMulPiS_S_S_S__param_2];
	ld.param.u64 	%rd10, [_Z15sparseMatVecMulPiS_S_S_S__param_3];
	ld.param.u64 	%rd7, [_Z15sparseMatVecMulPiS_S_S_S__param_4];
	cvta.to.global.u64 	%rd1, %rd10;
	cvta.to.global.u64 	%rd2, %rd9;
	cvta.to.global.u64 	%rd3, %rd8;
	mov.u32 	%r36, %tid.x;
	mov.u32 	%r37, %ctaid.x;
	mov.u32 	%r38, %ntid.x;
	mad.lo.s32 	%r1, %r37, %r38, %r36;
	setp.gt.s32 	%p1, %r1, 1023;
	@%p1 bra 	$L__BB0_15;
	cvta.to.global.u64 	%rd11, %rd6;
	mul.wide.s32 	%rd12, %r1, 4;
	add.s64 	%rd13, %rd11, %rd12;
	ld.global.u32 	%r163, [%rd13];
	ld.global.u32 	%r3, [%rd13+4];
	setp.ge.s32 	%p2, %r163, %r3;
	mov.b32 	%r174, 0;
	@%p2 bra 	$L__BB0_14;
	sub.s32 	%r4, %r3, %r163;
	and.b32  	%r5, %r4, 15;
	sub.s32 	%r42, %r163, %r3;
	setp.gt.u32 	%p3, %r42, -16;
	mov.b32 	%r174, 0;
	@%p3 bra 	$L__BB0_5;
	and.b32  	%r44, %r4, -16;
	neg.s32 	%r159, %r44;
	add.s64 	%rd4, %rd3, 32;
	add.s64 	%rd5, %rd2, 32;
	mov.b32 	%r174, 0;
$L__BB0_4:
	.pragma "nounroll";
	mul.wide.s32 	%rd14, %r163, 4;
	add.s64 	%rd15, %rd4, %rd14;
	add.s64 	%rd16, %rd5, %rd14;
	ld.global.u32 	%r45, [%rd15+-32];
	ld.global.u32 	%r46, [%rd16+-32];
	mul.wide.s32 	%rd17, %r46, 4;
	add.s64 	%rd18, %rd1, %rd17;
	ld.global.u32 	%r47, [%rd18];
	mad.lo.s32 	%r48, %r47, %r45, %r174;
	ld.global.u32 	%r49, [%rd15+-28];
	ld.global.u32 	%r50, [%rd16+-28];
	mul.wide.s32 	%rd19, %r50, 4;
	add.s64 	%rd20, %rd1, %rd19;
	ld.global.u32 	%r51, [%rd20];
	mad.lo.s32 	%r52, %r51, %r49, %r48;
	ld.global.u32 	%r53, [%rd15+-24];
	ld.global.u32 	%r54, [%rd16+-24];
	mul.wide.s32 	%rd21, %r54, 4;
	add.s64 	%rd22, %rd1, %rd21;
	ld.global.u32 	%r55, [%rd22];
	mad.lo.s32 	%r56, %r55, %r53, %r52;
	ld.global.u32 	%r57, [%rd15+-20];
	ld.global.u32 	%r58, [%rd16+-20];
	mul.wide.s32 	%rd23, %r58, 4;
	add.s64 	%rd24, %rd1, %rd23;
	ld.global.u32 	%r59, [%rd24];
	mad.lo.s32 	%r60, %r59, %r57, %r56;
	ld.global.u32 	%r61, [%rd15+-16];
	ld.global.u32 	%r62, [%rd16+-16];
	mul.wide.s32 	%rd25, %r62, 4;
	add.s64 	%rd26, %rd1, %rd25;
	ld.global.u32 	%r63, [%rd26];
	mad.lo.s32 	%r64, %r63, %r61, %r60;
	ld.global.u32 	%r65, [%rd15+-12];
	ld.global.u32 	%r66, [%rd16+-12];
	mul.wide.s32 	%rd27, %r66, 4;
	add.s64 	%rd28, %rd1, %rd27;
	ld.global.u32 	%r67, [%rd28];
	mad.lo.s32 	%r68, %r67, %r65, %r64;
	ld.global.u32 	%r69, [%rd15+-8];
	ld.global.u32 	%r70, [%rd16+-8];
	mul.wide.s32 	%rd29, %r70, 4;
	add.s64 	%rd30, %rd1, %rd29;
	ld.global.u32 	%r71, [%rd30];
	mad.lo.s32 	%r72, %r71, %r69, %r68;
	ld.global.u32 	%r73, [%rd15+-4];
	ld.global.u32 	%r74, [%rd16+-4];
	mul.wide.s32 	%rd31, %r74, 4;
	add.s64 	%rd32, %rd1, %rd31;
	ld.global.u32 	%r75, [%rd32];
	mad.lo.s32 	%r76, %r75, %r73, %r72;
	ld.global.u32 	%r77, [%rd15];
	ld.global.u32 	%r78, [%rd16];
	mul.wide.s32 	%rd33, %r78, 4;
	add.s64 	%rd34, %rd1, %rd33;
	ld.global.u32 	%r79, [%rd34];
	mad.lo.s32 	%r80, %r79, %r77, %r76;
	ld.global.u32 	%r81, [%rd15+4];
	ld.global.u32 	%r82, [%rd16+4];
	mul.wide.s32 	%rd35, %r82, 4;
	add.s64 	%rd36, %rd1, %rd35;
	ld.global.u32 	%r83, [%rd36];
	mad.lo.s32 	%r84, %r83, %r81, %r80;
	ld.global.u32 	%r85, [%rd15+8];
	ld.global.u32 	%r86, [%rd16+8];
	mul.wide.s32 	%rd37, %r86, 4;
	add.s64 	%rd38, %rd1, %rd37;
	ld.global.u32 	%r87, [%rd38];
	mad.lo.s32 	%r88, %r87, %r85, %r84;
	ld.global.u32 	%r89, [%rd15+12];
	ld.global.u32 	%r90, [%rd16+12];
	mul.wide.s32 	%rd39, %r90, 4;
	add.s64 	%rd40, %rd1, %rd39;
	ld.global.u32 	%r91, [%rd40];
	mad.lo.s32 	%r92, %r91, %r89, %r88;
	ld.global.u32 	%r93, [%rd15+16];
	ld.global.u32 	%r94, [%rd16+16];
	mul.wide.s32 	%rd41, %r94, 4;
	add.s64 	%rd42, %rd1, %rd41;
	ld.global.u32 	%r95, [%rd42];
	mad.lo.s32 	%r96, %r95, %r93, %r92;
	ld.global.u32 	%r97, [%rd15+20];
	ld.global.u32 	%r98, [%rd16+20];
	mul.wide.s32 	%rd43, %r98, 4;
	add.s64 	%rd44, %rd1, %rd43;
	ld.global.u32 	%r99, [%rd44];
	mad.lo.s32 	%r100, %r99, %r97, %r96;
	ld.global.u32 	%r101, [%rd15+24];
	ld.global.u32 	%r102, [%rd16+24];
	mul.wide.s32 	%rd45, %r102, 4;
	add.s64 	%rd46, %rd1, %rd45;
	ld.global.u32 	%r103, [%rd46];
	mad.lo.s32 	%r104, %r103, %r101, %r100;
	ld.global.u32 	%r105, [%rd15+28];
	ld.global.u32 	%r106, [%rd16+28];
	mul.wide.s32 	%rd47, %r106, 4;
	add.s64 	%rd48, %rd1, %rd47;
	ld.global.u32 	%r107, [%rd48];
	mad.lo.s32 	%r174, %r107, %r105, %r104;
	add.s32 	%r163, %r163, 16;
	add.s32 	%r159, %r159, 16;
	setp.ne.s32 	%p4, %r159, 0;
	@%p4 bra 	$L__BB0_4;
$L__BB0_5:
	setp.eq.s32 	%p5, %r5, 0;
	@%p5 bra 	$L__BB0_14;
	and.b32  	%r16, %r4, 7;
	setp.lt.u32 	%p6, %r5, 8;
	@%p6 bra 	$L__BB0_8;
	mul.wide.s32 	%rd49, %r163, 4;
	add.s64 	%rd50, %rd3, %rd49;
	ld.global.u32 	%r109, [%rd50];
	add.s64 	%rd51, %rd2, %rd49;
	ld.global.u32 	%r110, [%rd51];
	mul.wide.s32 	%rd52, %r110, 4;
	add.s64 	%rd53, %rd1, %rd52;
	ld.global.u32 	%r111, [%rd53];
	mad.lo.s32 	%r112, %r111, %r109, %r174;
	ld.global.u32 	%r113, [%rd50+4];
	ld.global.u32 	%r114, [%rd51+4];
	mul.wide.s32 	%rd54, %r114, 4;
	add.s64 	%rd55, %rd1, %rd54;
	ld.global.u32 	%r115, [%rd55];
	mad.lo.s32 	%r116, %r115, %r113, %r112;
	ld.global.u32 	%r117, [%rd50+8];
	ld.global.u32 	%r118, [%rd51+8];
	mul.wide.s32 	%rd56, %r118, 4;
	add.s64 	%rd57, %rd1, %rd56;
	ld.global.u32 	%r119, [%rd57];
	mad.lo.s32 	%r120, %r119, %r117, %r116;
	ld.global.u32 	%r121, [%rd50+12];
	ld.global.u32 	%r122, [%rd51+12];
	mul.wide.s32 	%rd58, %r122, 4;
	add.s64 	%rd59, %rd1, %rd58;
	ld.global.u32 	%r123, [%rd59];
	mad.lo.s32 	%r124, %r123, %r121, %r120;
	ld.global.u32 	%r125, [%rd50+16];
	ld.global.u32 	%r126, [%rd51+16];
	mul.wide.s32 	%rd60, %r126, 4;
	add.s64 	%rd61, %rd1, %rd60;
	ld.global.u32 	%r127, [%rd61];
	mad.lo.s32 	%r128, %r127, %r125, %r124;
	ld.global.u32 	%r129, [%rd50+20];
	ld.global.u32 	%r130, [%rd51+20];
	mul.wide.s32 	%rd62, %r130, 4;
	add.s64 	%rd63, %rd1, %rd62;
	ld.global.u32 	%r131, [%rd63];
	mad.lo.s32 	%r132, %r131, %r129, %r128;
	ld.global.u32 	%r133, [%rd50+24];
	ld.global.u32 	%r134, [%rd51+24];
	mul.wide.s32 	%rd64, %r134, 4;
	add.s64 	%rd65, %rd1, %rd64;
	ld.global.u32 	%r135, [%rd65];
	mad.lo.s32 	%r136, %r135, %r133, %r132;
	ld.global.u32 	%r137, [%rd50+28];
	ld.global.u32 	%r138, [%rd51+28];
	mul.wide.s32 	%rd66, %r138, 4;
	add.s64 	%rd67, %rd1, %rd66;
	ld.global.u32 	%r139, [%rd67];
	mad.lo.s32 	%r174, %r139, %r137, %r136;
	add.s32 	%r163, %r163, 8;
$L__BB0_8:
	setp.eq.s32 	%p7, %r16, 0;
	@%p7 bra 	$L__BB0_14;
	and.b32  	%r22, %r4, 3;
	setp.lt.u32 	%p8, %r16, 4;
	@%p8 bra 	$L__BB0_11;
	mul.wide.s32 	%rd68, %r163, 4;
	add.s64 	%rd69, %rd3, %rd68;
	ld.global.u32 	%r141, [%rd69];
	add.s64 	%rd70, %rd2, %rd68;
	ld.global.u32 	%r142, [%rd70];
	mul.wide.s32 	%rd71, %r142, 4;
	add.s64 	%rd72, %rd1, %rd71;
	ld.global.u32 	%r143, [%rd72];
	mad.lo.s32 	%r144, %r143, %r141, %r174;
	ld.global.u32 	%r145, [%rd69+4];
	ld.global.u32 	%r146, [%rd70+4];
	mul.wide.s32 	%rd73, %r146, 4;
	add.s64 	%rd74, %rd1, %rd73;
	ld.global.u32 	%r147, [%rd74];
	mad.lo.s32 	%r148, %r147, %r145, %r144;
	ld.global.u32 	%r149, [%rd69+8];
	ld.global.u32 	%r150, [%rd70+8];
	mul.wide.s32 	%rd75, %r150, 4;
	add.s64 	%rd76, %rd1, %rd75;
	ld.global.u32 	%r151, [%rd76];
	mad.lo.s32 	%r152, %r151, %r149, %r148;
	ld.global.u32 	%r153, [%rd69+12];
	ld.global.u32 	%r154, [%rd70+12];
	mul.wide.s32 	%rd77, %r154, 4;
	add.s64 	%rd78, %rd1, %rd77;
	ld.global.u32 	%r155, [%rd78];
	mad.lo.s32 	%r174, %r155, %r153, %r152;
	add.s32 	%r163, %r163, 4;
$L__BB0_11:
	setp.eq.s32 	%p9, %r22, 0;
	@%p9 bra 	$L__BB0_14;
	neg.s32 	%r171, %r22;
$L__BB0_13:
	.pragma "nounroll";
	mul.wide.s32 	%rd79, %r163, 4;
	add.s64 	%rd80, %rd2, %rd79;
	add.s64 	%rd81, %rd3, %rd79;
	ld.global.u32 	%r156, [%rd81];
	ld.global.u32 	%r157, [%rd80];
	mul.wide.s32 	%rd82, %r157, 4;
	add.s64 	%rd83, %rd1, %rd82;
	ld.global.u32 	%r158, [%rd83];
	mad.lo.s32 	%r174, %r158, %r156, %r174;
	add.s32 	%r163, %r163, 1;
	add.s32 	%r171, %r171, 1;
	setp.ne.s32 	%p10, %r171, 0;
	@%p10 bra 	$L__BB0_13;
$L__BB0_14:
	cvta.to.global.u64 	%rd84, %rd7;
	add.s64 	%rd86, %rd84, %rd12;
	st.global.u32 	[%rd86], %r174;
$L__BB0_15:
	ret;

}


// ===== COMPILED SASS (sm_100) =====

	.target	sm_100

	.elftype	@"ET_EXEC"


//--------------------- .note.nv.tkinfo           --------------------------
	.section	.note.nv.tkinfo,"",@"SHT_NOTE"
	.sectionflags	@"SHF_NOTE_NV_TKINFO"
	.tkinfo
        /*0018*/ 	.word	0x00000002
        /*0030*/ 	.string	""
        /*0030*/ 	.string	"ptxas"
        /*0030*/ 	.string	"Cuda compilation tools, release 13.0, V13.0.88"
        /*0030*/ 	.string	"Build cuda_13.0.r13.0/compiler.36424714_0"
        /*0030*/ 	.string	"-arch sm_100 -m 64 "



//--------------------- .note.nv.cuinfo           --------------------------
	.section	.note.nv.cuinfo,"",@"SHT_NOTE"
	.sectionflags	@"SHF_NOTE_NV_CUINFO"
        /*0018*/ 	.short	0x0002
        /*001a*/ 	.short	0x0064
        /*001c*/ 	.short	0x0082
	.zero		2


//--------------------- .nv.info                  --------------------------
	.section	.nv.info,"",@"SHT_CUDA_INFO"
	.align	4


	//----- nvinfo : EIATTR_REGCOUNT
	.align		4
        /*0000*/ 	.byte	0x04, 0x2f
        /*0002*/ 	.short	(.L_1 - .L_0)
	.align		4
.L_0:
        /*0004*/ 	.word	index@(_Z15sparseMatVecMulPiS_S_S_S_)
        /*0008*/ 	.word	0x00000020


	//----- nvinfo : EIATTR_FRAME_SIZE
	.align		4
.L_1:
        /*000c*/ 	.byte	0x04, 0x11
        /*000e*/ 	.short	(.L_3 - .L_2)
	.align		4
.L_2:
        /*0010*/ 	.word	index@(_Z15sparseMatVecMulPiS_S_S_S_)
        /*0014*/ 	.word	0x00000000


	//----- nvinfo : EIATTR_MIN_STACK_SIZE
	.align		4
.L_3:
        /*0018*/ 	.byte	0x04, 0x12
        /*001a*/ 	.short	(.L_5 - .L_4)
	.align		4
.L_4:
        /*001c*/ 	.word	index@(_Z15sparseMatVecMulPiS_S_S_S_)
        /*0020*/ 	.word	0x00000000
.L_5:


//--------------------- .nv.compat                --------------------------
	.section	.nv.compat,"",@"SHT_CUDA_COMPAT_INFO"
	.align	4
        /*0000*/ 	.byte	0x02, 0x09, 0x00, 0x00, 0x02, 0x02, 0x01, 0x00, 0x02, 0x05, 0x05, 0x00, 0x03, 0x07, 0x01, 0x01
        /*0010*/ 	.byte	0x02, 0x03, 0x00, 0x00, 0x02, 0x06, 0x01, 0x00, 0x04, 0x0b, 0x08, 0x00, 0x09, 0x00, 0x00, 0x00
        /*0020*/ 	.byte	0x00, 0x00, 0x00, 0x00


//--------------------- .nv.info._Z15sparseMatVecMulPiS_S_S_S_ --------------------------
	.section	.nv.info._Z15sparseMatVecMulPiS_S_S_S_,"",@"SHT_CUDA_INFO"
	.sectionflags	@""
	.align	4


	//----- nvinfo : EIATTR_CUDA_API_VERSION
	.align		4
        /*0000*/ 	.byte	0x04, 0x37
        /*0002*/ 	.short	(.L_7 - .L_6)
.L_6:
        /*0004*/ 	.word	0x00000082


	//----- nvinfo : EIATTR_KPARAM_INFO
	.align		4
.L_7:
        /*0008*/ 	.byte	0x04, 0x17
        /*000a*/ 	.short	(.L_9 - .L_8)
.L_8:
        /*000c*/ 	.word	0x00000000
        /*0010*/ 	.short	0x0004
        /*0012*/ 	.short	0x0020
        /*0014*/ 	.byte	0x00, 0xf5, 0x21, 0x00


	//----- nvinfo : EIATTR_KPARAM_INFO
	.align		4
.L_9:
        /*0018*/ 	.byte	0x04, 0x17
        /*001a*/ 	.short	(.L_11 - .L_10)
.L_10:
        /*001c*/ 	.word	0x00000000
        /*0020*/ 	.short	0x0003
        /*0022*/ 	.short	0x0018
        /*0024*/ 	.byte	0x00, 0xf5, 0x21, 0x00


	//----- nvinfo : EIATTR_KPARAM_INFO
	.align		4
.L_11:
        /*0028*/ 	.byte	0x04, 0x17
        /*002a*/ 	.short	(.L_13 - .L_12)
.L_12:
        /*002c*/ 	.word	0x00000000
        /*0030*/ 	.short	0x0002
        /*0032*/ 	.short	0x0010
        /*0034*/ 	.byte	0x00, 0xf5, 0x21, 0x00


	//----- nvinfo : EIATTR_KPARAM_INFO
	.align		4
.L_13:
        /*0038*/ 	.byte	0x04, 0x17
        /*003a*/ 	.short	(.L_15 - .L_14)
.L_14:
        /*003c*/ 	.word	0x00000000
        /*0040*/ 	.short	0x0001
        /*0042*/ 	.short	0x0008
        /*0044*/ 	.byte	0x00, 0xf5, 0x21, 0x00


	//----- nvinfo : EIATTR_KPARAM_INFO
	.align		4
.L_15:
        /*0048*/ 	.byte	0x04, 0x17
        /*004a*/ 	.short	(.L_17 - .L_16)
.L_16:
        /*004c*/ 	.word	0x00000000
        /*0050*/ 	.short	0x0000
        /*0052*/ 	.short	0x0000
        /*0054*/ 	.byte	0x00, 0xf5, 0x21, 0x00


	//----- nvinfo : EIATTR_SPARSE_MMA_MASK
	.align		4
.L_17:
        /*0058*/ 	.byte	0x03, 0x50
        /*005a*/ 	.short	0x0000


	//----- nvinfo : EIATTR_MAXREG_COUNT
	.align		4
        /*005c*/ 	.byte	0x03, 0x1b
        /*005e*/ 	.short	0x00ff


	//----- nvinfo : EIATTR_MERCURY_ISA_VERSION
	.align		4
        /*0060*/ 	.byte	0x03, 0x5f
        /*0062*/ 	.short	0x0101


	//----- nvinfo : EIATTR_VRC_CTA_INIT_COUNT
	.align		4
        /*0064*/ 	.byte	0x02, 0x4a
	.zero		1
	.zero		1


	//----- nvinfo : EIATTR_EXIT_INSTR_OFFSETS
	.align		4
        /*0068*/ 	.byte	0x04, 0x1c
        /*006a*/ 	.short	(.L_19 - .L_18)


	//   ....[0]....
.L_18:
        /*006c*/ 	.word	0x00000060


	//   ....[1]....
        /*0070*/ 	.word	0x00000e40


	//----- nvinfo : EIATTR_CRS_STACK_SIZE
	.align		4
.L_19:
        /*0074*/ 	.byte	0x04, 0x1e
        /*0076*/ 	.short	(.L_21 - .L_20)
.L_20:
        /*0078*/ 	.word	0x00000000


	//----- nvinfo : EIATTR_CBANK_PARAM_SIZE
	.align		4
.L_21:
        /*007c*/ 	.byte	0x03, 0x19
        /*007e*/ 	.short	0x0028


	//----- nvinfo : EIATTR_PARAM_CBANK
	.align		4
        /*0080*/ 	.byte	0x04, 0x0a
        /*0082*/ 	.short	(.L_23 - .L_22)
	.align		4
.L_22:
        /*0084*/ 	.word	index@(.nv.constant0._Z15sparseMatVecMulPiS_S_S_S_)
        /*0088*/ 	.short	0x0380
        /*008a*/ 	.short	0x0028


	//----- nvinfo : EIATTR_SW_WAR
	.align		4
.L_23:
        /*008c*/ 	.byte	0x04, 0x36
        /*008e*/ 	.short	(.L_25 - .L_24)
.L_24:
        /*0090*/ 	.word	0x00000008
.L_25:


//--------------------- .nv.callgraph             --------------------------
	.section	.nv.callgraph,"",@"SHT_CUDA_CALLGRAPH"
	.align	4
	.sectionentsize	8
	.align		4
        /*0000*/ 	.word	0x00000000
	.align		4
        /*0004*/ 	.word	0xffffffff
	.align		4
        /*0008*/ 	.word	0x00000000
	.align		4
        /*000c*/ 	.word	0xfffffffe
	.align		4
        /*0010*/ 	.word	0x00000000
	.align		4
        /*0014*/ 	.word	0xfffffffd
	.align		4
        /*0018*/ 	.word	0x00000000
	.align		4
        /*001c*/ 	.word	0xfffffffc


//--------------------- .text._Z15sparseMatVecMulPiS_S_S_S_ --------------------------
	.section	.text._Z15sparseMatVecMulPiS_S_S_S_,"ax",@progbits
	.align	128
        .global         _Z15sparseMatVecMulPiS_S_S_S_
        .type           _Z15sparseMatVecMulPiS_S_S_S_,@function
        .size           _Z15sparseMatVecMulPiS_S_S_S_,(.L_x_11 - _Z15sparseMatVecMulPiS_S_S_S_)
        .other          _Z15sparseMatVecMulPiS_S_S_S_,@"STO_CUDA_ENTRY STV_DEFAULT"
_Z15sparseMatVecMulPiS_S_S_S_:
.text._Z15sparseMatVecMulPiS_S_S_S_:
[----:B------:R-:W-:Y:S01]  /*0000*/  LDC R1, c[0x0][0x37c] ;  /* 0x0000df00ff017b82 */ /* 0x000fe20000000800 */
[----:B------:R-:W0:Y:S07]  /*0010*/  S2R R0, SR_TID.X ;  /* 0x0000000000007919 */ /* 0x000e2e0000002100 */
[----:B------:R-:W0:Y:S08]  /*0020*/  S2UR UR4, SR_CTAID.X ;  /* 0x00000000000479c3 */ /* 0x000e300000002500 */
[----:B------:R-:W0:Y:S02]  /*0030*/  LDC R3, c[0x0][0x360] ;  /* 0x0000d800ff037b82 */ /* 0x000e240000000800 */
[----:B0-----:R-:W-:-:S05]  /*0040*/  IMAD R0, R3, UR4, R0 ;  /* 0x0000000403007c24 */ /* 0x001fca000f8e0200 */
[----:B------:R-:W-:-:S13]  /*0050*/  ISETP.GT.AND P0, PT, R0, 0x3ff, PT ;  /* 0x000003ff0000780c */ /* 0x000fda0003f04270 */
[----:B------:R-:W-:Y:S05]  /*0060*/  @P0 EXIT ;  /* 0x000000000000094d */ /* 0x000fea0003800000 */
[----:B------:R-:W0:Y:S01]  /*0070*/  LDC.64 R2, c[0x0][0x390] ;  /* 0x0000e400ff027b82 */ /* 0x000e220000000a00 */
[----:B------:R-:W1:Y:S01]  /*0080*/  LDCU.64 UR4, c[0x0][0x358] ;  /* 0x00006b00ff0477ac */ /* 0x000e620008000a00 */
[----:B0-----:R-:W-:-:S05]  /*0090*/  IMAD.WIDE R2, R0, 0x4, R2 ;  /* 0x0000000400027825 */ /* 0x001fca00078e0202 */
[----:B-1----:R-:W2:Y:S04]  /*00a0*/  LDG.E R4, desc[UR4][R2.64] ;  /* 0x0000000402047981 */ /* 0x002ea8000c1e1900 */
[----:B------:R-:W2:Y:S01]  /*00b0*/  LDG.E R6, desc[UR4][R2.64+0x4] ;  /* 0x0000040402067981 */ /* 0x000ea2000c1e1900 */
[----:B------:R-:W-:Y:S01]  /*00c0*/  BSSY.RECONVERGENT B0, `(.L_x_0) ;  /* 0x00000d4000007945 */ /* 0x000fe20003800200 */
[----:B------:R-:W-:Y:S01]  /*00d0*/  HFMA2 R22, -RZ, RZ, 0, 0 ;  /* 0x00000000ff167431 */ /* 0x000fe200000001ff */
[----:B--2---:R-:W-:-:S13]  /*00e0*/  ISETP.GE.AND P0, PT, R4, R6, PT ;  /* 0x000000060400720c */ /* 0x004fda0003f06270 */
[----:B------:R-:W-:Y:S05]  /*00f0*/  @P0 BRA `(.L_x_1) ;  /* 0x0000000c00400947 */ /* 0x000fea0003800000 */
[----:B------:R-:W-:Y:S01]  /*0100*/  MOV R3, R4 ;  /* 0x0000000400037202 */ /* 0x000fe20000000f00 */
[----:B------:R-:W-:Y:S01]  /*0110*/  BSSY.RECONVERGENT B1, `(.L_x_2) ;  /* 0x0000068000017945 */ /* 0x000fe20003800200 */
[----:B------:R-:W-:Y:S02]  /*0120*/  MOV R22, RZ ;  /* 0x000000ff00167202 */ /* 0x000fe40000000f00 */
[CC--:B------:R-:W-:Y:S02]  /*0130*/  IADD3 R4, PT, PT, R6.reuse, -R3.reuse, RZ ;  /* 0x8000000306047210 */ /* 0x0c0fe40007ffe0ff */
[----:B------:R-:W-:Y:S02]  /*0140*/  IADD3 R6, PT, PT, -R6, R3, RZ ;  /* 0x0000000306067210 */ /* 0x000fe40007ffe1ff */
[----:B------:R-:W-:Y:S02]  /*0150*/  LOP3.LUT R5, R4, 0xf, RZ, 0xc0, !PT ;  /* 0x0000000f04057812 */ /* 0x000fe400078ec0ff */
[----:B------:R-:W-:-:S02]  /*0160*/  ISETP.GT.U32.AND P1, PT, R6, -0x10, PT ;  /* 0xfffffff00600780c */ /* 0x000fc40003f24070 */
[----:B------:R-:W-:-:S11]  /*0170*/  ISETP.NE.AND P0, PT, R5, RZ, PT ;  /* 0x000000ff0500720c */ /* 0x000fd60003f05270 */
[----:B------:R-:W-:Y:S05]  /*0180*/  @P1 BRA `(.L_x_3) ;  /* 0x0000000400801947 */ /* 0x000fea0003800000 */
[----:B------:R-:W0:Y:S01]  /*0190*/  LDC.64 R12, c[0x0][0x380] ;  /* 0x0000e000ff0c7b82 */ /* 0x000e220000000a00 */
[----:B------:R-:W-:Y:S02]  /*01a0*/  LOP3.LUT R2, R4, 0xfffffff0, RZ, 0xc0, !PT ;  /* 0xfffffff004027812 */ /* 0x000fe400078ec0ff */
[----:B------:R-:W-:Y:S02]  /*01b0*/  MOV R22, RZ ;  /* 0x000000ff00167202 */ /* 0x000fe40000000f00 */
[----:B------:R-:W-:-:S03]  /*01c0*/  IADD3 R2, PT, PT, -R2, RZ, RZ ;  /* 0x000000ff02027210 */ /* 0x000fc60007ffe1ff */
[----:B------:R-:W1:Y:S01]  /*01d0*/  LDC.64 R14, c[0x0][0x388] ;  /* 0x0000e200ff0e7b82 */ /* 0x000e620000000a00 */
[----:B0-----:R-:W-:-:S04]  /*01e0*/  IADD3 R12, P1, PT, R12, 0x20, RZ ;  /* 0x000000200c0c7810 */ /* 0x001fc80007f3e0ff */
[----:B------:R-:W-:Y:S02]  /*01f0*/  IADD3.X R13, PT, PT, RZ, R13, RZ, P1, !PT ;  /* 0x0000000dff0d7210 */ /* 0x000fe40000ffe4ff */
[----:B-1----:R-:W-:-:S04]  /*0200*/  IADD3 R14, P2, PT, R14, 0x20, RZ ;  /* 0x000000200e0e7810 */ /* 0x002fc80007f5e0ff */
[----:B------:R-:W-:-:S09]  /*0210*/  IADD3.X R15, PT, PT, RZ, R15, RZ, P2, !PT ;  /* 0x0000000fff0f7210 */ /* 0x000fd200017fe4ff */
.L_x_4:
[C---:B------:R-:W-:Y:S01]  /*0220*/  IMAD.WIDE R20, R3.reuse, 0x4, R14 ;  /* 0x0000000403147825 */ /* 0x040fe200078e020e */
[----:B------:R-:W0:Y:S04]  /*0230*/  LDC.64 R16, c[0x0][0x398] ;  /* 0x0000e600ff107b82 */ /* 0x000e280000000a00 */
[----:B------:R-:W0:Y:S04]  /*0240*/  LDG.E R19, desc[UR4][R20.64+-0x20] ;  /* 0xffffe00414137981 */ /* 0x000e28000c1e1900 */
[----:B------:R-:W2:Y:S04]  /*0250*/  LDG.E R29, desc[UR4][R20.64+-0x1c] ;  /* 0xffffe404141d7981 */ /* 0x000ea8000c1e1900 */
[----:B------:R-:W3:Y:S01]  /*0260*/  LDG.E R9, desc[UR4][R20.64+-0x18] ;  /* 0xffffe80414097981 */ /* 0x000ee2000c1e1900 */
[----:B------:R-:W-:-:S03]  /*0270*/  IMAD.WIDE R26, R3, 0x4, R12 ;  /* 0x00000004031a7825 */ /* 0x000fc600078e020c */
[----:B------:R-:W4:Y:S04]  /*0280*/  LDG.E R7, desc[UR4][R20.64+-0x14] ;  /* 0xffffec0414077981 */ /* 0x000f28000c1e1900 */
[----:B------:R-:W5:Y:S04]  /*0290*/  LDG.E R25, desc[UR4][R26.64+-0x1c] ;  /* 0xffffe4041a197981 */ /* 0x000f68000c1e1900 */
[----:B------:R-:W5:Y:S04]  /*02a0*/  LDG.E R24, desc[UR4][R20.64+-0x10] ;  /* 0xfffff00414187981 */ /* 0x000f68000c1e1900 */
[----:B------:R-:W5:Y:S04]  /*02b0*/  LDG.E R23, desc[UR4][R20.64+-0xc] ;  /* 0xfffff40414177981 */ /* 0x000f68000c1e1900 */
[----:B------:R-:W5:Y:S01]  /*02c0*/  LDG.E R11, desc[UR4][R26.64+-0x18] ;  /* 0xffffe8041a0b7981 */ /* 0x000f62000c1e1900 */
[----:B0-----:R-:W-:-:S06]  /*02d0*/  IMAD.WIDE R18, R19, 0x4, R16 ;  /* 0x0000000413127825 */ /* 0x001fcc00078e0210 */
[----:B------:R-:W5:Y:S04]  /*02e0*/  LDG.E R18, desc[UR4][R18.64] ;  /* 0x0000000412127981 */ /* 0x000f68000c1e1900 */
[----:B------:R-:W5:Y:S01]  /*02f0*/  LDG.E R19, desc[UR4][R26.64+-0x20] ;  /* 0xffffe0041a137981 */ /* 0x000f62000c1e1900 */
[----:B--2---:R-:W-:-:S05]  /*0300*/  IMAD.WIDE R28, R29, 0x4, R16 ;  /* 0x000000041d1c7825 */ /* 0x004fca00078e0210 */
[----:B------:R-:W2:Y:S01]  /*0310*/  LDG.E R10, desc[UR4][R28.64] ;  /* 0x000000041c0a7981 */ /* 0x000ea2000c1e1900 */
[----:B---3--:R-:W-:-:S06]  /*0320*/  IMAD.WIDE R8, R9, 0x4, R16 ;  /* 0x0000000409087825 */ /* 0x008fcc00078e0210 */
[----:B------:R-:W3:Y:S01]  /*0330*/  LDG.E R8, desc[UR4][R8.64] ;  /* 0x0000000408087981 */ /* 0x000ee2000c1e1900 */
[----:B----4-:R-:W-:-:S03]  /*0340*/  IMAD.WIDE R6, R7, 0x4, R16 ;  /* 0x0000000407067825 */ /* 0x010fc600078e0210 */
[----:B------:R-:W4:Y:S04]  /*0350*/  LDG.E R29, desc[UR4][R20.64+-0x8] ;  /* 0xfffff804141d7981 */ /* 0x000f28000c1e1900 */
[----:B------:R-:W4:Y:S04]  /*0360*/  LDG.E R6, desc[UR4][R6.64] ;  /* 0x0000000406067981 */ /* 0x000f28000c1e1900 */
[----:B------:R-:W4:Y:S04]  /*0370*/  LDG.E R9, desc[UR4][R20.64+-0x4] ;  /* 0xfffffc0414097981 */ /* 0x000f28000c1e1900 */
[----:B------:R-:W4:Y:S01]  /*0380*/  LDG.E R7, desc[UR4][R20.64] ;  /* 0x0000000414077981 */ /* 0x000f22000c1e1900 */
[----:B-----5:R-:W-:-:S03]  /*0390*/  IMAD R18, R19, R18, R22 ;  /* 0x0000001213127224 */ /* 0x020fc600078e0216 */
[----:B------:R-:W5:Y:S01]  /*03a0*/  LDG.E R19, desc[UR4][R26.64+-0x14] ;  /* 0xffffec041a137981 */ /* 0x000f62000c1e1900 */
[----:B--2---:R-:W-:Y:S02]  /*03b0*/  IMAD R10, R25, R10, R18 ;  /* 0x0000000a190a7224 */ /* 0x004fe400078e0212 */
[--C-:B------:R-:W-:Y:S01]  /*03c0*/  IMAD.WIDE R24, R24, 0x4, R16.reuse ;  /* 0x0000000418187825 */ /* 0x100fe200078e0210 */
[----:B------:R-:W2:Y:S05]  /*03d0*/  LDG.E R18, desc[UR4][R26.64+-0x10] ;  /* 0xfffff0041a127981 */ /* 0x000eaa000c1e1900 */
[----:B------:R-:W2:Y:S01]  /*03e0*/  LDG.E R25, desc[UR4][R24.64] ;  /* 0x0000000418197981 */ /* 0x000ea2000c1e1900 */
[----:B------:R-:W-:-:S04]  /*03f0*/  IMAD.WIDE R22, R23, 0x4, R16 ;  /* 0x0000000417167825 */ /* 0x000fc800078e0210 */
[----:B---3--:R-:W-:Y:S02]  /*0400*/  IMAD R8, R11, R8, R10 ;  /* 0x000000080b087224 */ /* 0x008fe400078e020a */
[----:B------:R-:W3:Y:S04]  /*0410*/  LDG.E R11, desc[UR4][R20.64+0x4] ;  /* 0x00000404140b7981 */ /* 0x000ee8000c1e1900 */
[----:B------:R-:W3:Y:S01]  /*0420*/  LDG.E R23, desc[UR4][R22.64] ;  /* 0x0000000416177981 */ /* 0x000ee2000c1e1900 */
[----:B----4-:R-:W-:-:S03]  /*0430*/  IMAD.WIDE R28, R29, 0x4, R16 ;  /* 0x000000041d1c7825 */ /* 0x010fc600078e0210 */
[----:B------:R-:W4:Y:S04]  /*0440*/  LDG.E R24, desc[UR4][R26.64+0x4] ;  /* 0x000004041a187981 */ /* 0x000f28000c1e1900 */
[----:B------:R-:W4:Y:S01]  /*0450*/  LDG.E R22, desc[UR4][R26.64+-0xc] ;  /* 0xfffff4041a167981 */ /* 0x000f22000c1e1900 */
[----:B-----5:R-:W-:-:S03]  /*0460*/  IMAD R6, R19, R6, R8 ;  /* 0x0000000613067224 */ /* 0x020fc600078e0208 */
[----:B------:R-:W5:Y:S01]  /*0470*/  LDG.E R19, desc[UR4][R28.64] ;  /* 0x000000041c137981 */ /* 0x000f62000c1e1900 */
[----:B------:R-:W-:-:S06]  /*0480*/  IMAD.WIDE R8, R9, 0x4, R16 ;  /* 0x0000000409087825 */ /* 0x000fcc00078e0210 */
[----:B------:R-:W5:Y:S04]  /*0490*/  LDG.E R8, desc[UR4][R8.64] ;  /* 0x0000000408087981 */ /* 0x000f68000c1e1900 */
[----:B------:R-:W5:Y:S01]  /*04a0*/  LDG.E R28, desc[UR4][R26.64+-0x8] ;  /* 0xfffff8041a1c7981 */ /* 0x000f62000c1e1900 */
[----:B--2---:R-:W-:-:S03]  /*04b0*/  IMAD R18, R18, R25, R6 ;  /* 0x0000001912127224 */ /* 0x004fc600078e0206 */
[----:B------:R-:W2:Y:S04]  /*04c0*/  LDG.E R29, desc[UR4][R20.64+0x1c] ;  /* 0x00001c04141d7981 */ /* 0x000ea8000c1e1900 */
[----:B------:R-:W2:Y:S01]  /*04d0*/  LDG.E R9, desc[UR4][R26.64+-0x4] ;  /* 0xfffffc041a097981 */ /* 0x000ea2000c1e1900 */
[----:B------:R-:W-:-:S03]  /*04e0*/  IMAD.WIDE R6, R7, 0x4, R16 ;  /* 0x0000000407067825 */ /* 0x000fc600078e0210 */
[----:B------:R-:W2:Y:S01]  /*04f0*/  LDG.E R25, desc[UR4][R20.64+0x14] ;  /* 0x0000140414197981 */ /* 0x000ea2000c1e1900 */
[----:B---3--:R-:W-:-:S03]  /*0500*/  IMAD.WIDE R10, R11, 0x4, R16 ;  /* 0x000000040b0a7825 */ /* 0x008fc600078e0210 */
[----:B------:R-:W3:Y:S01]  /*0510*/  LDG.E R6, desc[UR4][R6.64] ;  /* 0x0000000406067981 */ /* 0x000ee2000c1e1900 */
[----:B----4-:R-:W-:-:S03]  /*0520*/  IMAD R23, R22, R23, R18 ;  /* 0x0000001716177224 */ /* 0x010fc600078e0212 */
[----:B------:R-:W4:Y:S04]  /*0530*/  LDG.E R10, desc[UR4][R10.64] ;  /* 0x000000040a0a7981 */ /* 0x000f28000c1e1900 */
[----:B------:R-:W3:Y:S04]  /*0540*/  LDG.E R22, desc[UR4][R20.64+0x8] ;  /* 0x0000080414167981 */ /* 0x000ee8000c1e1900 */
[----:B------:R-:W4:Y:S04]  /*0550*/  LDG.E R7, desc[UR4][R26.64] ;  /* 0x000000041a077981 */ /* 0x000f28000c1e1900 */
[----:B------:R-:W4:Y:S04]  /*0560*/  LDG.E R18, desc[UR4][R20.64+0xc] ;  /* 0x00000c0414127981 */ /* 0x000f28000c1e1900 */
[----:B------:R-:W4:Y:S01]  /*0570*/  LDG.E R11, desc[UR4][R26.64+0x18] ;  /* 0x000018041a0b7981 */ /* 0x000f22000c1e1900 */
[----:B-----5:R-:W-:-:S03]  /*0580*/  IMAD R19, R28, R19, R23 ;  /* 0x000000131c137224 */ /* 0x020fc600078e0217 */
[----:B------:R-:W5:Y:S01]  /*0590*/  LDG.E R23, desc[UR4][R20.64+0x10] ;  /* 0x0000100414177981 */ /* 0x000f62000c1e1900 */
[----:B--2---:R-:W-:-:S03]  /*05a0*/  IMAD R8, R9, R8, R19 ;  /* 0x0000000809087224 */ /* 0x004fc600078e0213 */
[----:B------:R3:W2:Y:S04]  /*05b0*/  LDG.E R19, desc[UR4][R20.64+0x18] ;  /* 0x0000180414137981 */ /* 0x0006a8000c1e1900 */
[----:B------:R-:W2:Y:S01]  /*05c0*/  LDG.E R9, desc[UR4][R26.64+0x10] ;  /* 0x000010041a097981 */ /* 0x000ea2000c1e1900 */
[----:B---3--:R-:W-:-:S04]  /*05d0*/  IMAD.WIDE R20, R22, 0x4, R16 ;  /* 0x0000000416147825 */ /* 0x008fc800078e0210 */
[----:B----4-:R-:W-:Y:S02]  /*05e0*/  IMAD R7, R7, R6, R8 ;  /* 0x0000000607077224 */ /* 0x010fe400078e0208 */
[----:B------:R-:W3:Y:S02]  /*05f0*/  LDG.E R8, desc[UR4][R26.64+0xc] ;  /* 0x00000c041a087981 */ /* 0x000ee4000c1e1900 */
[----:B------:R-:W-:Y:S02]  /*0600*/  IMAD R6, R24, R10, R7 ;  /* 0x0000000a18067224 */ /* 0x000fe400078e0207 */
[----:B------:R-:W4:Y:S04]  /*0610*/  LDG.E R7, desc[UR4][R26.64+0x8] ;  /* 0x000008041a077981 */ /* 0x000f28000c1e1900 */
[----:B------:R-:W3:Y:S04]  /*0620*/  LDG.E R10, desc[UR4][R26.64+0x14] ;  /* 0x000014041a0a7981 */ /* 0x000ee8000c1e1900 */
[----:B------:R-:W3:Y:S01]  /*0630*/  LDG.E R26, desc[UR4][R26.64+0x1c] ;  /* 0x00001c041a1a7981 */ /* 0x000ee2000c1e1900 */
[----:B------:R-:W-:-:S06]  /*0640*/  IMAD.WIDE R24, R25, 0x4, R16 ;  /* 0x0000000419187825 */ /* 0x000fcc00078e0210 */
[----:B------:R-:W3:Y:S04]  /*0650*/  LDG.E R25, desc[UR4][R24.64] ;  /* 0x0000000418197981 */ /* 0x000ee8000c1e1900 */
[----:B------:R0:W4:Y:S02]  /*0660*/  LDG.E R27, desc[UR4][R20.64] ;  /* 0x00000004141b7981 */ /* 0x000124000c1e1900 */
[----:B0-----:R-:W-:-:S06]  /*0670*/  IMAD.WIDE R20, R18, 0x4, R16 ;  /* 0x0000000412147825 */ /* 0x001fcc00078e0210 */
[----:B------:R-:W3:Y:S01]  /*0680*/  LDG.E R21, desc[UR4][R20.64] ;  /* 0x0000000414157981 */ /* 0x000ee2000c1e1900 */
[----:B-----5:R-:W-:-:S06]  /*0690*/  IMAD.WIDE R22, R23, 0x4, R16 ;  /* 0x0000000417167825 */ /* 0x020fcc00078e0210 */
[----:B------:R-:W5:Y:S01]  /*06a0*/  LDG.E R22, desc[UR4][R22.64] ;  /* 0x0000000416167981 */ /* 0x000f62000c1e1900 */
[----:B--2---:R-:W-:-:S04]  /*06b0*/  IMAD.WIDE R18, R19, 0x4, R16 ;  /* 0x0000000413127825 */ /* 0x004fc800078e0210 */
[----:B------:R-:W-:Y:S02]  /*06c0*/  IMAD.WIDE R16, R29, 0x4, R16 ;  /* 0x000000041d107825 */ /* 0x000fe400078e0210 */
[----:B------:R-:W2:Y:S04]  /*06d0*/  LDG.E R18, desc[UR4][R18.64] ;  /* 0x0000000412127981 */ /* 0x000ea8000c1e1900 */
[----:B------:R-:W2:Y:S01]  /*06e0*/  LDG.E R16, desc[UR4][R16.64] ;  /* 0x0000000410107981 */ /* 0x000ea2000c1e1900 */
[----:B------:R-:W-:-:S04]  /*06f0*/  IADD3 R2, PT, PT, R2, 0x10, RZ ;  /* 0x0000001002027810 */ /* 0x000fc80007ffe0ff */
[----:B------:R-:W-:Y:S02]  /*0700*/  ISETP.NE.AND P1, PT, R2, RZ, PT ;  /* 0x000000ff0200720c */ /* 0x000fe40003f25270 */
[----:B------:R-:W-:Y:S01]  /*0710*/  IADD3 R3, PT, PT, R3, 0x10, RZ ;  /* 0x0000001003037810 */ /* 0x000fe20007ffe0ff */
[----:B----4-:R-:W-:-:S04]  /*0720*/  IMAD R6, R7, R27, R6 ;  /* 0x0000001b07067224 */ /* 0x010fc800078e0206 */
[----:B---3--:R-:W-:-:S04]  /*0730*/  IMAD R6, R8, R21, R6 ;  /* 0x0000001508067224 */ /* 0x008fc800078e0206 */
[----:B-----5:R-:W-:-:S04]  /*0740*/  IMAD R6, R9, R22, R6 ;  /* 0x0000001609067224 */ /* 0x020fc800078e0206 */
[----:B------:R-:W-:-:S04]  /*0750*/  IMAD R6, R10, R25, R6 ;  /* 0x000000190a067224 */ /* 0x000fc800078e0206 */
[----:B--2---:R-:W-:-:S04]  /*0760*/  IMAD R11, R11, R18, R6 ;  /* 0x000000120b0b7224 */ /* 0x004fc800078e0206 */
[----:B------:R-:W-:Y:S01]  /*0770*/  IMAD R22, R26, R16, R11 ;  /* 0x000000101a167224 */ /* 0x000fe200078e020b */
[----:B------:R-:W-:Y:S06]  /*0780*/  @P1 BRA `(.L_x_4) ;  /* 0xfffffff800a41947 */ /* 0x000fec000383ffff */
.L_x_3:
[----:B------:R-:W-:Y:S05]  /*0790*/  BSYNC.RECONVERGENT B1 ;  /* 0x0000000000017941 */ /* 0x000fea0003800200 */
.L_x_2:
[----:B------:R-:W-:Y:S05]  /*07a0*/  @!P0 BRA `(.L_x_1) ;  /* 0x0000000400948947 */ /* 0x000fea0003800000 */
[----:B------:R-:W-:Y:S01]  /*07b0*/  ISETP.GE.U32.AND P0, PT, R5, 0x8, PT ;  /* 0x000000080500780c */ /* 0x000fe20003f06070 */
[----:B------:R-:W-:Y:S01]  /*07c0*/  BSSY.RECONVERGENT B1, `(.L_x_5) ;  /* 0x0000032000017945 */ /* 0x000fe20003800200 */
[----:B------:R-:W-:-:S04]  /*07d0*/  LOP3.LUT R25, R4, 0x7, RZ, 0xc0, !PT ;  /* 0x0000000704197812 */ /* 0x000fc800078ec0ff */
[----:B------:R-:W-:-:S07]  /*07e0*/  ISETP.NE.AND P1, PT, R25, RZ, PT ;  /* 0x000000ff1900720c */ /* 0x000fce0003f25270 */
[----:B------:R-:W-:Y:S06]  /*07f0*/  @!P0 BRA `(.L_x_6) ;  /* 0x0000000000b88947 */ /* 0x000fec0003800000 */
[----:B------:R-:W0:Y:S08]  /*0800*/  LDC.64 R18, c[0x0][0x388] ;  /* 0x0000e200ff127b82 */ /* 0x000e300000000a00 */
[----:B------:R-:W1:Y:S08]  /*0810*/  LDC.64 R8, c[0x0][0x398] ;  /* 0x0000e600ff087b82 */ /* 0x000e700000000a00 */
[----:B------:R-:W2:Y:S01]  /*0820*/  LDC.64 R6, c[0x0][0x380] ;  /* 0x0000e000ff067b82 */ /* 0x000ea20000000a00 */
[----:B0-----:R-:W-:-:S05]  /*0830*/  IMAD.WIDE R18, R3, 0x4, R18 ;  /* 0x0000000403127825 */ /* 0x001fca00078e0212 */
[----:B------:R-:W1:Y:S04]  /*0840*/  LDG.E R29, desc[UR4][R18.64] ;  /* 0x00000004121d7981 */ /* 0x000e68000c1e1900 */
[----:B------:R-:W3:Y:S04]  /*0850*/  LDG.E R27, desc[UR4][R18.64+0x4] ;  /* 0x00000404121b7981 */ /* 0x000ee8000c1e1900 */
[----:B------:R-:W4:Y:S04]  /*0860*/  LDG.E R23, desc[UR4][R18.64+0x8] ;  /* 0x0000080412177981 */ /* 0x000f28000c1e1900 */
[----:B------:R-:W5:Y:S04]  /*0870*/  LDG.E R11, desc[UR4][R18.64+0xc] ;  /* 0x00000c04120b7981 */ /* 0x000f68000c1e1900 */
[----:B------:R-:W5:Y:S04]  /*0880*/  LDG.E R13, desc[UR4][R18.64+0x10] ;  /* 0x00001004120d7981 */ /* 0x000f68000c1e1900 */
[----:B------:R-:W5:Y:S04]  /*0890*/  LDG.E R15, desc[UR4][R18.64+0x14] ;  /* 0x00001404120f7981 */ /* 0x000f68000c1e1900 */
[----:B------:R-:W5:Y:S04]  /*08a0*/  LDG.E R17, desc[UR4][R18.64+0x18] ;  /* 0x0000180412117981 */ /* 0x000f68000c1e1900 */
[----:B------:R4:W5:Y:S01]  /*08b0*/  LDG.E R21, desc[UR4][R18.64+0x1c] ;  /* 0x00001c0412157981 */ /* 0x000962000c1e1900 */
[----:B--2---:R-:W-:-:S05]  /*08c0*/  IMAD.WIDE R6, R3, 0x4, R6 ;  /* 0x0000000403067825 */ /* 0x004fca00078e0206 */
[----:B------:R-:W2:Y:S04]  /*08d0*/  LDG.E R2, desc[UR4][R6.64] ;  /* 0x0000000406027981 */ /* 0x000ea8000c1e1900 */
[----:B------:R-:W2:Y:S01]  /*08e0*/  LDG.E R24, desc[UR4][R6.64+0x8] ;  /* 0x0000080406187981 */ /* 0x000ea2000c1e1900 */
[----:B-1----:R-:W-:-:S04]  /*08f0*/  IMAD.WIDE R28, R29, 0x4, R8 ;  /* 0x000000041d1c7825 */ /* 0x002fc800078e0208 */
[--C-:B---3--:R-:W-:Y:S01]  /*0900*/  IMAD.WIDE R26, R27, 0x4, R8.reuse ;  /* 0x000000041b1a7825 */ /* 0x108fe200078e0208 */
[----:B------:R-:W2:Y:S03]  /*0910*/  LDG.E R5, desc[UR4][R28.64] ;  /* 0x000000041c057981 */ /* 0x000ea6000c1e1900 */
[--C-:B----4-:R-:W-:Y:S01]  /*0920*/  IMAD.WIDE R18, R23, 0x4, R8.reuse ;  /* 0x0000000417127825 */ /* 0x110fe200078e0208 */
[----:B------:R-:W3:Y:S04]  /*0930*/  LDG.E R20, desc[UR4][R26.64] ;  /* 0x000000041a147981 */ /* 0x000ee8000c1e1900 */
[----:B------:R-:W3:Y:S01]  /*0940*/  LDG.E R23, desc[UR4][R6.64+0x4] ;  /* 0x0000040406177981 */ /* 0x000ee2000c1e1900 */
[----:B-----5:R-:W-:-:S03]  /*0950*/  IMAD.WIDE R10, R11, 0x4, R8 ;  /* 0x000000040b0a7825 */ /* 0x020fc600078e0208 */
[----:B------:R-:W4:Y:S01]  /*0960*/  LDG.E R19, desc[UR4][R18.64] ;  /* 0x0000000412137981 */ /* 0x000f22000c1e1900 */
[----:B------:R-:W-:-:S03]  /*0970*/  IMAD.WIDE R12, R13, 0x4, R8 ;  /* 0x000000040d0c7825 */ /* 0x000fc600078e0208 */
[----:B------:R-:W5:Y:S01]  /*0980*/  LDG.E R11, desc[UR4][R10.64] ;  /* 0x000000040a0b7981 */ /* 0x000f62000c1e1900 */
[----:B------:R-:W-:-:S03]  /*0990*/  IMAD.WIDE R14, R15, 0x4, R8 ;  /* 0x000000040f0e7825 */ /* 0x000fc600078e0208 */
[----:B------:R-:W5:Y:S01]  /*09a0*/  LDG.E R28, desc[UR4][R6.64+0xc] ;  /* 0x00000c04061c7981 */ /* 0x000f62000c1e1900 */
[----:B------:R-:W-:-:S03]  /*09b0*/  IMAD.WIDE R16, R17, 0x4, R8 ;  /* 0x0000000411107825 */ /* 0x000fc600078e0208 */
[----:B------:R-:W5:Y:S04]  /*09c0*/  LDG.E R12, desc[UR4][R12.64] ;  /* 0x000000040c0c7981 */ /* 0x000f68000c1e1900 */
[----:B------:R-:W5:Y:S01]  /*09d0*/  LDG.E R29, desc[UR4][R6.64+0x10] ;  /* 0x00001004061d7981 */ /* 0x000f62000c1e1900 */
[----:B------:R-:W-:-:S03]  /*09e0*/  IMAD.WIDE R8, R21, 0x4, R8 ;  /* 0x0000000415087825 */ /* 0x000fc600078e0208 */
[----:B------:R-:W5:Y:S04]  /*09f0*/  LDG.E R15, desc[UR4][R14.64] ;  /* 0x000000040e0f7981 */ /* 0x000f68000c1e1900 */
[----:B------:R-:W5:Y:S04]  /*0a00*/  LDG.E R26, desc[UR4][R6.64+0x14] ;  /* 0x00001404061a7981 */ /* 0x000f68000c1e1900 */
[----:B------:R-:W5:Y:S04]  /*0a10*/  LDG.E R16, desc[UR4][R16.64] ;  /* 0x0000000410107981 */ /* 0x000f68000c1e1900 */
[----:B------:R-:W5:Y:S04]  /*0a20*/  LDG.E R21, desc[UR4][R6.64+0x18] ;  /* 0x0000180406157981 */ /* 0x000f68000c1e1900 */
[----:B------:R-:W5:Y:S04]  /*0a30*/  LDG.E R10, desc[UR4][R6.64+0x1c] ;  /* 0x00001c04060a7981 */ /* 0x000f68000c1e1900 */
[----:B------:R-:W5:Y:S01]  /*0a40*/  LDG.E R8, desc[UR4][R8.64] ;  /* 0x0000000408087981 */ /* 0x000f62000c1e1900 */
[----:B------:R-:W-:Y:S01]  /*0a50*/  IADD3 R3, PT, PT, R3, 0x8, RZ ;  /* 0x0000000803037810 */ /* 0x000fe20007ffe0ff */
[----:B--2---:R-:W-:-:S04]  /*0a60*/  IMAD R2, R2, R5, R22 ;  /* 0x0000000502027224 */ /* 0x004fc800078e0216 */
[----:B---3--:R-:W-:-:S04]  /*0a70*/  IMAD R2, R23, R20, R2 ;  /* 0x0000001417027224 */ /* 0x008fc800078e0202 */
[----:B----4-:R-:W-:-:S04]  /*0a80*/  IMAD R2, R24, R19, R2 ;  /* 0x0000001318027224 */ /* 0x010fc800078e0202 */
[----:B-----5:R-:W-:-:S04]  /*0a90*/  IMAD R2, R28, R11, R2 ;  /* 0x0000000b1c027224 */ /* 0x020fc800078e0202 */
[----:B------:R-:W-:-:S04]  /*0aa0*/  IMAD R2, R29, R12, R2 ;  /* 0x0000000c1d027224 */ /* 0x000fc800078e0202 */
[----:B------:R-:W-:-:S04]  /*0ab0*/  IMAD R2, R26, R15, R2 ;  /* 0x0000000f1a027224 */ /* 0x000fc800078e0202 */
[----:B------:R-:W-:-:S04]  /*0ac0*/  IMAD R21, R21, R16, R2 ;  /* 0x0000001015157224 */ /* 0x000fc800078e0202 */
[----:B------:R-:W-:-:S07]  /*0ad0*/  IMAD R22, R10, R8, R21 ;  /* 0x000000080a167224 */ /* 0x000fce00078e0215 */
.L_x_6:
[----:B------:R-:W-:Y:S05]  /*0ae0*/  BSYNC.RECONVERGENT B1 ;  /* 0x0000000000017941 */ /* 0x000fea0003800200 */
.L_x_5:
[----:B------:R-:W-:Y:S05]  /*0af0*/  @!P1 BRA `(.L_x_1) ;  /* 0x0000000000c09947 */ /* 0x000fea0003800000 */
[----:B------:R-:W-:Y:S01]  /*0b00*/  ISETP.GE.U32.AND P0, PT, R25, 0x4, PT ;  /* 0x000000041900780c */ /* 0x000fe20003f06070 */
[----:B------:R-:W-:Y:S01]  /*0b10*/  BSSY.RECONVERGENT B1, `(.L_x_7) ;  /* 0x000001e000017945 */ /* 0x000fe20003800200 */
[----:B------:R-:W-:-:S04]  /*0b20*/  LOP3.LUT R4, R4, 0x3, RZ, 0xc0, !PT ;  /* 0x0000000304047812 */ /* 0x000fc800078ec0ff */
[----:B------:R-:W-:-:S07]  /*0b30*/  ISETP.NE.AND P1, PT, R4, RZ, PT ;  /* 0x000000ff0400720c */ /* 0x000fce0003f25270 */
[----:B------:R-:W-:Y:S06]  /*0b40*/  @!P0 BRA `(.L_x_8) ;  /* 0x0000000000688947 */ /* 0x000fec0003800000 */
[----:B------:R-:W0:Y:S08]  /*0b50*/  LDC.64 R6, c[0x0][0x388] ;  /* 0x0000e200ff067b82 */ /* 0x000e300000000a00 */
[----:B------:R-:W1:Y:S01]  /*0b60*/  LDC.64 R8, c[0x0][0x380] ;  /* 0x0000e000ff087b82 */ /* 0x000e620000000a00 */
[----:B0-----:R-:W-:-:S07]  /*0b70*/  IMAD.WIDE R10, R3, 0x4, R6 ;  /* 0x00000004030a7825 */ /* 0x001fce00078e0206 */
[----:B------:R-:W0:Y:S01]  /*0b80*/  LDC.64 R6, c[0x0][0x398] ;  /* 0x0000e600ff067b82 */ /* 0x000e220000000a00 */
[----:B------:R-:W0:Y:S04]  /*0b90*/  LDG.E R13, desc[UR4][R10.64] ;  /* 0x000000040a0d7981 */ /* 0x000e28000c1e1900 */
[----:B------:R-:W2:Y:S04]  /*0ba0*/  LDG.E R15, desc[UR4][R10.64+0x4] ;  /* 0x000004040a0f7981 */ /* 0x000ea8000c1e1900 */
[----:B------:R-:W3:Y:S04]  /*0bb0*/  LDG.E R17, desc[UR4][R10.64+0x8] ;  /* 0x000008040a117981 */ /* 0x000ee8000c1e1900 */
[----:B------:R-:W4:Y:S01]  /*0bc0*/  LDG.E R19, desc[UR4][R10.64+0xc] ;  /* 0x00000c040a137981 */ /* 0x000f22000c1e1900 */
[----:B-1----:R-:W-:-:S05]  /*0bd0*/  IMAD.WIDE R8, R3, 0x4, R8 ;  /* 0x0000000403087825 */ /* 0x002fca00078e0208 */
[----:B------:R-:W5:Y:S04]  /*0be0*/  LDG.E R5, desc[UR4][R8.64] ;  /* 0x0000000408057981 */ /* 0x000f68000c1e1900 */
[----:B------:R-:W5:Y:S04]  /*0bf0*/  LDG.E R2, desc[UR4][R8.64+0x4] ;  /* 0x0000040408027981 */ /* 0x000f68000c1e1900 */
[----:B------:R-:W5:Y:S01]  /*0c00*/  LDG.E R11, desc[UR4][R8.64+0x8] ;  /* 0x00000804080b7981 */ /* 0x000f62000c1e1900 */
[----:B0-----:R-:W-:-:S04]  /*0c10*/  IMAD.WIDE R12, R13, 0x4, R6 ;  /* 0x000000040d0c7825 */ /* 0x001fc800078e0206 */
[--C-:B--2---:R-:W-:Y:S02]  /*0c20*/  IMAD.WIDE R14, R15, 0x4, R6.reuse ;  /* 0x000000040f0e7825 */ /* 0x104fe400078e0206 */
[----:B------:R-:W5:Y:S02]  /*0c30*/  LDG.E R12, desc[UR4][R12.64] ;  /* 0x000000040c0c7981 */ /* 0x000f64000c1e1900 */
[--C-:B---3--:R-:W-:Y:S02]  /*0c40*/  IMAD.WIDE R16, R17, 0x4, R6.reuse ;  /* 0x0000000411107825 */ /* 0x108fe400078e0206 */
[----:B------:R-:W2:Y:S02]  /*0c50*/  LDG.E R14, desc[UR4][R14.64] ;  /* 0x000000040e0e7981 */ /* 0x000ea4000c1e1900 */
[----:B----4-:R-:W-:Y:S02]  /*0c60*/  IMAD.WIDE R6, R19, 0x4, R6 ;  /* 0x0000000413067825 */ /* 0x010fe400078e0206 */
[----:B------:R-:W3:Y:S04]  /*0c70*/  LDG.E R16, desc[UR4][R16.64] ;  /* 0x0000000410107981 */ /* 0x000ee8000c1e1900 */
[----:B------:R-:W4:Y:S04]  /*0c80*/  LDG.E R19, desc[UR4][R8.64+0xc] ;  /* 0x00000c0408137981 */ /* 0x000f28000c1e1900 */
[----:B------:R-:W4:Y:S01]  /*0c90*/  LDG.E R6, desc[UR4][R6.64] ;  /* 0x0000000406067981 */ /* 0x000f22000c1e1900 */
[----:B------:R-:W-:Y:S01]  /*0ca0*/  IADD3 R3, PT, PT, R3, 0x4, RZ ;  /* 0x0000000403037810 */ /* 0x000fe20007ffe0ff */
[----:B-----5:R-:W-:-:S04]  /*0cb0*/  IMAD R5, R5, R12, R22 ;  /* 0x0000000c05057224 */ /* 0x020fc800078e0216 */
[----:B--2---:R-:W-:-:S04]  /*0cc0*/  IMAD R2, R2, R14, R5 ;  /* 0x0000000e02027224 */ /* 0x004fc800078e0205 */
[----:B---3--:R-:W-:-:S04]  /*0cd0*/  IMAD R2, R11, R16, R2 ;  /* 0x000000100b027224 */ /* 0x008fc800078e0202 */
[----:B----4-:R-:W-:-:S07]  /*0ce0*/  IMAD R22, R19, R6, R2 ;  /* 0x0000000613167224 */ /* 0x010fce00078e0202 */
.L_x_8:
[----:B------:R-:W-:Y:S05]  /*0cf0*/  BSYNC.RECONVERGENT B1 ;  /* 0x0000000000017941 */ /* 0x000fea0003800200 */
.L_x_7:
[----:B------:R-:W-:Y:S05]  /*0d00*/  @!P1 BRA `(.L_x_1) ;  /* 0x00000000003c9947 */ /* 0x000fea0003800000 */
[----:B------:R-:W0:Y:S01]  /*0d10*/  LDC.64 R14, c[0x0][0x398] ;  /* 0x0000e600ff0e7b82 */ /* 0x000e220000000a00 */
[----:B------:R-:W-:-:S07]  /*0d20*/  IADD3 R2, PT, PT, -R4, RZ, RZ ;  /* 0x000000ff04027210 */ /* 0x000fce0007ffe1ff */
[----:B------:R-:W1:Y:S08]  /*0d30*/  LDC.64 R12, c[0x0][0x380] ;  /* 0x0000e000ff0c7b82 */ /* 0x000e700000000a00 */
[----:B------:R-:W2:Y:S02]  /*0d40*/  LDC.64 R10, c[0x0][0x388] ;  /* 0x0000e200ff0a7b82 */ /* 0x000ea40000000a00 */
.L_x_9:
[----:B--2---:R-:W-:-:S06]  /*0d50*/  IMAD.WIDE R4, R3, 0x4, R10 ;  /* 0x0000000403047825 */ /* 0x004fcc00078e020a */
[----:B------:R-:W0:Y:S01]  /*0d60*/  LDG.E R5, desc[UR4][R4.64] ;  /* 0x0000000404057981 */ /* 0x000e22000c1e1900 */
[----:B-1----:R-:W-:-:S06]  /*0d70*/  IMAD.WIDE R6, R3, 0x4, R12 ;  /* 0x0000000403067825 */ /* 0x002fcc00078e020c */
[----:B------:R-:W2:Y:S01]  /*0d80*/  LDG.E R7, desc[UR4][R6.64] ;  /* 0x0000000406077981 */ /* 0x000ea2000c1e1900 */
[----:B------:R-:W-:Y:S01]  /*0d90*/  IADD3 R2, PT, PT, R2, 0x1, RZ ;  /* 0x0000000102027810 */ /* 0x000fe20007ffe0ff */
[----:B0-----:R-:W-:-:S06]  /*0da0*/  IMAD.WIDE R8, R5, 0x4, R14 ;  /* 0x0000000405087825 */ /* 0x001fcc00078e020e */
[----:B------:R-:W2:Y:S01]  /*0db0*/  LDG.E R8, desc[UR4][R8.64] ;  /* 0x0000000408087981 */ /* 0x000ea2000c1e1900 */
[----:B------:R-:W-:Y:S02]  /*0dc0*/  ISETP.NE.AND P0, PT, R2, RZ, PT ;  /* 0x000000ff0200720c */ /* 0x000fe40003f05270 */
[----:B------:R-:W-:Y:S01]  /*0dd0*/  IADD3 R3, PT, PT, R3, 0x1, RZ ;  /* 0x0000000103037810 */ /* 0x000fe20007ffe0ff */
[----:B--2---:R-:W-:-:S10]  /*0de0*/  IMAD R22, R7, R8, R22 ;  /* 0x0000000807167224 */ /* 0x004fd400078e0216 */
[----:B------:R-:W-:Y:S05]  /*0df0*/  @P0 BRA `(.L_x_9) ;  /* 0xfffffffc00d40947 */ /* 0x000fea000383ffff */
.L_x_1:
[----:B------:R-:W-:Y:S05]  /*0e00*/  BSYNC.RECONVERGENT B0 ;  /* 0x0000000000007941 */ /* 0x000fea0003800200 */
.L_x_0:
[----:B------:R-:W0:Y:S02]  /*0e10*/  LDC.64 R2, c[0x0][0x3a0] ;  /* 0x0000e800ff027b82 */ /* 0x000e240000000a00 */
[----:B0-----:R-:W-:-:S05]  /*0e20*/  IMAD.WIDE R2, R0, 0x4, R2 ;  /* 0x0000000400027825 */ /* 0x001fca00078e0202 */
[----:B------:R-:W-:Y:S01]  /*0e30*/  STG.E desc[UR4][R2.64], R22 ;  /* 0x0000001602007986 */ /* 0x000fe2000c101904 */
[----:B------:R-:W-:Y:S05]  /*0e40*/  EXIT ;  /* 0x000000000000794d */ /* 0x000fea0003800000 */
.L_x_10:
[----:B------:R-:W-:-:S00]  /*0e50*/  BRA `(.L_x_10) ;  /* 0xfffffffc00fc7947 */ /* 0x000fc0000383ffff */
[----:B------:R-:W-:-:S00]  /*0e60*/  NOP ;  /* 0x0000000000007918 */ /* 0x000fc00000000000 */
        /* <DEDUP_REMOVED lines=9> */
.L_x_11:


//--------------------- .nv.shared.reserved.0     --------------------------
	.section	.nv.shared.reserved.0,"aw",@nobits
	.weak		__nv_reservedSMEM_offset_0_alias
	.size		__nv_reservedSMEM_offset_0_alias, 0, 64
	.other		__nv_reservedSMEM_offset_0_alias,@"STO_CUDA_RESERVED_SHARED STV_DEFAULT"
__nv_reservedSMEM_offset_0_alias:
	.zero		0
	.zero		64


//--------------------- .nv.constant0._Z15sparseMatVecMulPiS_S_S_S_ --------------------------
	.section	.nv.constant0._Z15sparseMatVecMulPiS_S_S_S_,"a",@progbits
	.sectionflags	@""
	.align	4
.nv.constant0._Z15sparseMatVecMulPiS_S_S_S_:
	.zero		936


//--------------------- SYMBOLS --------------------------

	.type		.nv.reservedSmem.offset0,@object
	.size		.nv.reservedSmem.offset0,0x4
